	.headerflags	@"EF_CUDA_TEXMODE_UNIFIED EF_CUDA_64BIT_ADDRESS EF_CUDA_ACCELERATORS EF_CUDA_SM90 EF_CUDA_VIRTUAL_SM(EF_CUDA_SM90)"
	.elftype	@"ET_EXEC"


//--------------------- .nv.info                  --------------------------
	.section	.nv.info,"",@"SHT_CUDA_INFO"
	.align	4


	//----- nvinfo : EIATTR_REGCOUNT
	.align		4
        /*0000*/ 	.byte	0x04, 0x2f
        /*0002*/ 	.short	(.L_1 - .L_0)
	.align		4
.L_0:
        /*0004*/ 	.word	index@(triton_poi_fused_convolution_24)
        /*0008*/ 	.word	0x0000000c


	//----- nvinfo : EIATTR_MIN_STACK_SIZE
	.align		4
.L_1:
        /*000c*/ 	.byte	0x04, 0x12
        /*000e*/ 	.short	(.L_3 - .L_2)
	.align		4
.L_2:
        /*0010*/ 	.word	index@(triton_poi_fused_convolution_24)
        /*0014*/ 	.word	0x00000000


	//----- nvinfo : EIATTR_FRAME_SIZE
	.align		4
.L_3:
        /*0018*/ 	.byte	0x04, 0x11
        /*001a*/ 	.short	(.L_5 - .L_4)
	.align		4
.L_4:
        /*001c*/ 	.word	index@(triton_poi_fused_convolution_24)
        /*0020*/ 	.word	0x00000000


	//----- nvinfo : EIATTR_MIN_STACK_SIZE
	.align		4
.L_5:
        /*0024*/ 	.byte	0x04, 0x12
        /*0026*/ 	.short	(.L_7 - .L_6)
	.align		4
.L_6:
        /*0028*/ 	.word	index@(triton_poi_fused_convolution_24)
        /*002c*/ 	.word	0x00000000
.L_7:


//--------------------- .nv.info.triton_poi_fused_convolution_24 --------------------------
	.section	.nv.info.triton_poi_fused_convolution_24,"",@"SHT_CUDA_INFO"
	.sectionflags	@""
	.align	4


	//----- nvinfo : EIATTR_CUDA_API_VERSION
	.align		4
        /*0000*/ 	.byte	0x04, 0x37
        /*0002*/ 	.short	(.L_9 - .L_8)
.L_8:
        /*0004*/ 	.word	0x0000007c


	//----- nvinfo : EIATTR_KPARAM_INFO
	.align		4
.L_9:
        /*0008*/ 	.byte	0x04, 0x17
        /*000a*/ 	.short	(.L_11 - .L_10)
.L_10:
        /*000c*/ 	.word	0x00000000
        /*0010*/ 	.short	0x0002
        /*0012*/ 	.short	0x0010
        /*0014*/ 	.byte	0x00, 0xf0, 0x11, 0x00


	//----- nvinfo : EIATTR_KPARAM_INFO
	.align		4
.L_11:
        /*0018*/ 	.byte	0x04, 0x17
        /*001a*/ 	.short	(.L_13 - .L_12)
.L_12:
        /*001c*/ 	.word	0x00000000
        /*0020*/ 	.short	0x0001
        /*0022*/ 	.short	0x0008
        /*0024*/ 	.byte	0x00, 0xf4, 0x21, 0x00


	//----- nvinfo : EIATTR_KPARAM_INFO
	.align		4
.L_13:
        /*0028*/ 	.byte	0x04, 0x17
        /*002a*/ 	.short	(.L_15 - .L_14)
.L_14:
        /*002c*/ 	.word	0x00000000
        /*0030*/ 	.short	0x0000
        /*0032*/ 	.short	0x0000
        /*0034*/ 	.byte	0x00, 0xf4, 0x21, 0x00


	//----- nvinfo : EIATTR_SPARSE_MMA_MASK
	.align		4
.L_15:
        /*0038*/ 	.byte	0x03, 0x50
        /*003a*/ 	.short	0x0000


	//----- nvinfo : EIATTR_MAXREG_COUNT
	.align		4
        /*003c*/ 	.byte	0x03, 0x1b
        /*003e*/ 	.short	0x00ff


	//----- nvinfo : EIATTR_EXIT_INSTR_OFFSETS
	.align		4
        /*0040*/ 	.byte	0x04, 0x1c
        /*0042*/ 	.short	(.L_17 - .L_16)


	//   ....[0]....
.L_16:
        /*0044*/ 	.word	0x000001b0


	//   ....[1]....
        /*0048*/ 	.word	0x000001d0


	//----- nvinfo : EIATTR_REQNTID
	.align		4
.L_17:
        /*004c*/ 	.byte	0x04, 0x10
        /*004e*/ 	.short	(.L_19 - .L_18)
.L_18:
        /*0050*/ 	.word	0x00000080
        /*0054*/ 	.word	0x00000001
        /*0058*/ 	.word	0x00000001


	//----- nvinfo : EIATTR_CBANK_PARAM_SIZE
	.align		4
.L_19:
        /*005c*/ 	.byte	0x03, 0x19
        /*005e*/ 	.short	0x0014


	//----- nvinfo : EIATTR_PARAM_CBANK
	.align		4
        /*0060*/ 	.byte	0x04, 0x0a
        /*0062*/ 	.short	(.L_21 - .L_20)
	.align		4
.L_20:
        /*0064*/ 	.word	index@(.nv.constant0.triton_poi_fused_convolution_24)
        /*0068*/ 	.short	0x0210
        /*006a*/ 	.short	0x0014


	//----- nvinfo : EIATTR_SW_WAR
	.align		4
.L_21:
        /*006c*/ 	.byte	0x04, 0x36
        /*006e*/ 	.short	(.L_23 - .L_22)
.L_22:
        /*0070*/ 	.word	0x00000008
.L_23:


//--------------------- .nv.callgraph             --------------------------
	.section	.nv.callgraph,"",@"SHT_CUDA_CALLGRAPH"
	.align	4
	.sectionentsize	8
	.align		4
        /*0000*/ 	.word	0x00000000
	.align		4
        /*0004*/ 	.word	0xffffffff
	.align		4
        /*0008*/ 	.word	0x00000000
	.align		4
        /*000c*/ 	.word	0xfffffffe
	.align		4
        /*0010*/ 	.word	0x00000000
	.align		4
        /*0014*/ 	.word	0xfffffffd
	.align		4
        /*0018*/ 	.word	0x00000000
	.align		4
        /*001c*/ 	.word	0xfffffffc


//--------------------- .text.triton_poi_fused_convolution_24 --------------------------
	.section	.text.triton_poi_fused_convolution_24,"ax",@progbits
	.align	128
        .global         triton_poi_fused_convolution_24
        .type           triton_poi_fused_convolution_24,@function
        .size           triton_poi_fused_convolution_24,(.L_x_1 - triton_poi_fused_convolution_24)
        .other          triton_poi_fused_convolution_24,@"STO_CUDA_ENTRY STV_DEFAULT"
triton_poi_fused_convolution_24:
.text.triton_poi_fused_convolution_24:
[----:B------:R-:W0:Y:S02]  /*0000*/  LDC R1, c[0x0][0x28] ;  /* 0x00000a00ff017b82 */ /* 0x000e240000000800 */
[----:B------:R-:W1:Y:S01]  /*0010*/  S2R R0, SR_TID.X ;  /* 0x0000000000007919 */ /* 0x000e620000002100 */
[----:B------:R-:W2:Y:S01]  /*0020*/  LDC.64 R2, c[0x0][0x210] ;  /* 0x00008400ff027b82 */ /* 0x000ea20000000a00 */
[----:B------:R-:W-:Y:S01]  /*0030*/  ULDC.64 UR4, c[0x0][0x208] ;  /* 0x0000820000047ab9 */ /* 0x000fe20000000a00 */
[----:B------:R-:W3:Y:S06]  /*0040*/  S2R R7, SR_CTAID.X ;  /* 0x0000000000077919 */ /* 0x000eec0000002500 */
[----:B------:R-:W4:Y:S01]  /*0050*/  LDC.64 R4, c[0x0][0x218] ;  /* 0x00008600ff047b82 */ /* 0x000f220000000a00 */
[----:B-1----:R-:W-:Y:S01]  /*0060*/  IMAD.SHL.U32 R0, R0, 0x2, RZ ;  /* 0x0000000200007824 */ /* 0x002fe200078e00ff */
[----:B---3--:R-:W-:-:S04]  /*0070*/  SHF.R.S32.HI R6, RZ, 0x17, R7 ;  /* 0x00000017ff067819 */ /* 0x008fc80000011407 */
[----:B------:R-:W-:Y:S02]  /*0080*/  LOP3.LUT R0, R0, 0xfe, RZ, 0xc0, !PT ;  /* 0x000000fe00007812 */ /* 0x000fe400078ec0ff */
[----:B------:R-:W-:-:S03]  /*0090*/  SGXT R6, R6, 0x1 ;  /* 0x000000010606781a */ /* 0x000fc60000000200 */
[----:B------:R-:W-:Y:S02]  /*00a0*/  IMAD R7, R7, 0x100, R0 ;  /* 0x0000010007077824 */ /* 0x000fe400078e0200 */
[----:B------:R-:W-:Y:S02]  /*00b0*/  IMAD.MOV.U32 R0, RZ, RZ, RZ ;  /* 0x000000ffff007224 */ /* 0x000fe400078e00ff */
[C---:B--2---:R-:W-:Y:S01]  /*00c0*/  IMAD.WIDE R2, R7.reuse, 0x4, R2 ;  /* 0x0000000407027825 */ /* 0x044fe200078e0202 */
[----:B------:R-:W-:Y:S02]  /*00d0*/  LEA.HI R6, R6, R7, RZ, 0x8 ;  /* 0x0000000706067211 */ /* 0x000fe400078f40ff */
[----:B------:R-:W-:Y:S02]  /*00e0*/  ISETP.GE.AND P0, PT, R7, 0x800, PT ;  /* 0x000008000700780c */ /* 0x000fe40003f06270 */
[----:B------:R-:W-:-:S04]  /*00f0*/  SHF.R.S32.HI R9, RZ, 0x8, R6 ;  /* 0x00000008ff097819 */ /* 0x000fc80000011406 */
[----:B------:R-:W-:-:S04]  /*0100*/  LEA.HI R6, R6, R9, RZ, 0x1 ;  /* 0x0000000906067211 */ /* 0x000fc800078f08ff */
[----:B------:R-:W-:-:S05]  /*0110*/  LOP3.LUT R6, R6, 0xfffffffe, RZ, 0xc0, !PT ;  /* 0xfffffffe06067812 */ /* 0x000fca00078ec0ff */
[----:B------:R-:W-:Y:S01]  /*0120*/  IMAD.IADD R9, R9, 0x1, -R6 ;  /* 0x0000000109097824 */ /* 0x000fe200078e0a06 */
[----:B------:R-:W-:-:S03]  /*0130*/  CS2R R6, SRZ ;  /* 0x0000000000067805 */ /* 0x000fc6000001ff00 */
[----:B----4-:R-:W-:-:S03]  /*0140*/  IMAD.WIDE R4, R9, 0x4, R4 ;  /* 0x0000000409047825 */ /* 0x010fc600078e0204 */
[----:B------:R-:W2:Y:S01]  /*0150*/  @!P0 LDG.E.64 R6, desc[UR4][R2.64] ;  /* 0x0000000402068981 */ /* 0x000ea2000c1e1b00 */
[----:B------:R-:W-:-:S03]  /*0160*/  IMAD.MOV.U32 R9, RZ, RZ, RZ ;  /* 0x000000ffff097224 */ /* 0x000fc600078e00ff */
[----:B------:R-:W2:Y:S04]  /*0170*/  @!P0 LDG.E.EL R0, desc[UR4][R4.64] ;  /* 0x0000000404008981 */ /* 0x000ea8000c2e1900 */
[----:B------:R-:W3:Y:S01]  /*0180*/  @!P0 LDG.E.EL R9, desc[UR4][R4.64] ;  /* 0x0000000404098981 */ /* 0x000ee2000c2e1900 */
[----:B--2---:R-:W-:Y:S01]  /*0190*/  FADD R7, R0, R7 ;  /* 0x0000000700077221 */ /* 0x004fe20000000000 */
[----:B---3--:R-:W-:Y:S01]  /*01a0*/  FADD R6, R9, R6 ;  /* 0x0000000609067221 */ /* 0x008fe20000000000 */
[----:B------:R-:W-:Y:S06]  /*01b0*/  @P0 EXIT ;  /* 0x000000000000094d */ /* 0x000fec0003800000 */
[----:B------:R-:W-:Y:S01]  /*01c0*/  STG.E.64 desc[UR4][R2.64], R6 ;  /* 0x0000000602007986 */ /* 0x000fe2000c101b04 */
[----:B------:R-:W-:Y:S05]  /*01d0*/  EXIT ;  /* 0x000000000000794d */ /* 0x000fea0003800000 */
.L_x_0:
[----:B------:R-:W-:-:S00]  /*01e0*/  BRA `(.L_x_0) ;  /* 0xfffffffc00fc7947 */ /* 0x000fc0000383ffff */
[----:B------:R-:W-:-:S00]  /*01f0*/  NOP ;  /* 0x0000000000007918 */ /* 0x000fc00000000000 */
        /* <DEDUP_REMOVED lines=8> */
.L_x_1:


//--------------------- .nv.constant0.triton_poi_fused_convolution_24 --------------------------
	.section	.nv.constant0.triton_poi_fused_convolution_24,"a",@progbits
	.sectionflags	@""
	.align	4
.nv.constant0.triton_poi_fused_convolution_24:
	.zero		548
